//
// Generated by NVIDIA NVVM Compiler
//
// Compiler Build ID: CL-36424714
// Cuda compilation tools, release 13.0, V13.0.88
// Based on NVVM 20.0.0
//

.version 9.0
.target sm_100
.address_size 64

	// .globl	_Z3addIfEviPT_S1_

.visible .entry _Z3addIfEviPT_S1_(
	.param .u32 _Z3addIfEviPT_S1__param_0,
	.param .u64 .ptr .align 1 _Z3addIfEviPT_S1__param_1,
	.param .u64 .ptr .align 1 _Z3addIfEviPT_S1__param_2
)
{
	.reg .pred 	%p<7>;
	.reg .b32 	%r<31>;
	.reg .b32 	%f<16>;
	.reg .b64 	%rd<18>;

	ld.param.u32 	%r12, [_Z3addIfEviPT_S1__param_0];
	ld.param.u64 	%rd3, [_Z3addIfEviPT_S1__param_1];
	ld.param.u64 	%rd4, [_Z3addIfEviPT_S1__param_2];
	cvta.to.global.u64 	%rd1, %rd4;
	cvta.to.global.u64 	%rd2, %rd3;
	mov.u32 	%r13, %ctaid.x;
	mov.u32 	%r14, %ntid.x;
	mov.u32 	%r15, %tid.x;
	mad.lo.s32 	%r29, %r13, %r14, %r15;
	mov.u32 	%r16, %nctaid.x;
	mul.lo.s32 	%r2, %r14, %r16;
	setp.ge.s32 	%p1, %r29, %r12;
	@%p1 bra 	$L__BB0_7;
	add.s32 	%r17, %r29, %r2;
	max.s32 	%r18, %r12, %r17;
	setp.lt.s32 	%p2, %r17, %r12;
	selp.u32 	%r19, 1, 0, %p2;
	add.s32 	%r20, %r17, %r19;
	sub.s32 	%r21, %r18, %r20;
	div.u32 	%r22, %r21, %r2;
	add.s32 	%r3, %r22, %r19;
	and.b32  	%r23, %r3, 3;
	setp.eq.s32 	%p3, %r23, 3;
	@%p3 bra 	$L__BB0_4;
	add.s32 	%r24, %r3, 1;
	and.b32  	%r25, %r24, 3;
	neg.s32 	%r27, %r25;
$L__BB0_3:
	.pragma "nounroll";
	mul.wide.s32 	%rd5, %r29, 4;
	add.s64 	%rd6, %rd1, %rd5;
	add.s64 	%rd7, %rd2, %rd5;
	ld.global.f32 	%f1, [%rd7];
	ld.global.f32 	%f2, [%rd6];
	add.f32 	%f3, %f1, %f2;
	st.global.f32 	[%rd6], %f3;
	add.s32 	%r29, %r29, %r2;
	add.s32 	%r27, %r27, 1;
	setp.ne.s32 	%p4, %r27, 0;
	@%p4 bra 	$L__BB0_3;
$L__BB0_4:
	setp.lt.u32 	%p5, %r3, 3;
	@%p5 bra 	$L__BB0_7;
	mul.wide.s32 	%rd11, %r2, 4;
	shl.b32 	%r26, %r2, 2;
$L__BB0_6:
	mul.wide.s32 	%rd8, %r29, 4;
	add.s64 	%rd9, %rd2, %rd8;
	ld.global.f32 	%f4, [%rd9];
	add.s64 	%rd10, %rd1, %rd8;
	ld.global.f32 	%f5, [%rd10];
	add.f32 	%f6, %f4, %f5;
	st.global.f32 	[%rd10], %f6;
	add.s64 	%rd12, %rd9, %rd11;
	ld.global.f32 	%f7, [%rd12];
	add.s64 	%rd13, %rd10, %rd11;
	ld.global.f32 	%f8, [%rd13];
	add.f32 	%f9, %f7, %f8;
	st.global.f32 	[%rd13], %f9;
	add.s64 	%rd14, %rd12, %rd11;
	ld.global.f32 	%f10, [%rd14];
	add.s64 	%rd15, %rd13, %rd11;
	ld.global.f32 	%f11, [%rd15];
	add.f32 	%f12, %f10, %f11;
	st.global.f32 	[%rd15], %f12;
	add.s64 	%rd16, %rd14, %rd11;
	ld.global.f32 	%f13, [%rd16];
	add.s64 	%rd17, %rd15, %rd11;
	ld.global.f32 	%f14, [%rd17];
	add.f32 	%f15, %f13, %f14;
	st.global.f32 	[%rd17], %f15;
	add.s32 	%r29, %r26, %r29;
	setp.lt.s32 	%p6, %r29, %r12;
	@%p6 bra 	$L__BB0_6;
$L__BB0_7:
	ret;

}


// ===== COMPILED SASS (sm_100) =====

	.target	sm_100

	.elftype	@"ET_EXEC"


//--------------------- .note.nv.tkinfo           --------------------------
	.section	.note.nv.tkinfo,"",@"SHT_NOTE"
	.sectionflags	@"SHF_NOTE_NV_TKINFO"
	.tkinfo
        /*0018*/ 	.word	0x00000002
        /*0030*/ 	.string	""
        /*0030*/ 	.string	"ptxas"
        /*0030*/ 	.string	"Cuda compilation tools, release 13.0, V13.0.88"
        /*0030*/ 	.string	"Build cuda_13.0.r13.0/compiler.36424714_0"
        /*0030*/ 	.string	"-arch sm_100 -m 64 "



//--------------------- .note.nv.cuinfo           --------------------------
	.section	.note.nv.cuinfo,"",@"SHT_NOTE"
	.sectionflags	@"SHF_NOTE_NV_CUINFO"
        /*0018*/ 	.short	0x0002
        /*001a*/ 	.short	0x0064
        /*001c*/ 	.short	0x0082
	.zero		2


//--------------------- .nv.info                  --------------------------
	.section	.nv.info,"",@"SHT_CUDA_INFO"
	.align	4


	//----- nvinfo : EIATTR_REGCOUNT
	.align		4
        /*0000*/ 	.byte	0x04, 0x2f
        /*0002*/ 	.short	(.L_1 - .L_0)
	.align		4
.L_0:
        /*0004*/ 	.word	index@(_Z3addIfEviPT_S1_)
        /*0008*/ 	.word	0x00000018


	//----- nvinfo : EIATTR_FRAME_SIZE
	.align		4
.L_1:
        /*000c*/ 	.byte	0x04, 0x11
        /*000e*/ 	.short	(.L_3 - .L_2)
	.align		4
.L_2:
        /*0010*/ 	.word	index@(_Z3addIfEviPT_S1_)
        /*0014*/ 	.word	0x00000000


	//----- nvinfo : EIATTR_MIN_STACK_SIZE
	.align		4
.L_3:
        /*0018*/ 	.byte	0x04, 0x12
        /*001a*/ 	.short	(.L_5 - .L_4)
	.align		4
.L_4:
        /*001c*/ 	.word	index@(_Z3addIfEviPT_S1_)
        /*0020*/ 	.word	0x00000000
.L_5:


//--------------------- .nv.compat                --------------------------
	.section	.nv.compat,"",@"SHT_CUDA_COMPAT_INFO"
	.align	4
        /*0000*/ 	.byte	0x02, 0x09, 0x00, 0x00, 0x02, 0x02, 0x01, 0x00, 0x02, 0x05, 0x05, 0x00, 0x03, 0x07, 0x01, 0x01
        /*0010*/ 	.byte	0x02, 0x03, 0x00, 0x00, 0x02, 0x06, 0x01, 0x00, 0x04, 0x0b, 0x08, 0x00, 0x09, 0x00, 0x00, 0x00
        /*0020*/ 	.byte	0x00, 0x00, 0x00, 0x00


//--------------------- .nv.info._Z3addIfEviPT_S1_ --------------------------
	.section	.nv.info._Z3addIfEviPT_S1_,"",@"SHT_CUDA_INFO"
	.sectionflags	@""
	.align	4


	//----- nvinfo : EIATTR_CUDA_API_VERSION
	.align		4
        /*0000*/ 	.byte	0x04, 0x37
        /*0002*/ 	.short	(.L_7 - .L_6)
.L_6:
        /*0004*/ 	.word	0x00000082


	//----- nvinfo : EIATTR_KPARAM_INFO
	.align		4
.L_7:
        /*0008*/ 	.byte	0x04, 0x17
        /*000a*/ 	.short	(.L_9 - .L_8)
.L_8:
        /*000c*/ 	.word	0x00000000
        /*0010*/ 	.short	0x0002
        /*0012*/ 	.short	0x0010
        /*0014*/ 	.byte	0x00, 0xf5, 0x21, 0x00


	//----- nvinfo : EIATTR_KPARAM_INFO
	.align		4
.L_9:
        /*0018*/ 	.byte	0x04, 0x17
        /*001a*/ 	.short	(.L_11 - .L_10)
.L_10:
        /*001c*/ 	.word	0x00000000
        /*0020*/ 	.short	0x0001
        /*0022*/ 	.short	0x0008
        /*0024*/ 	.byte	0x00, 0xf5, 0x21, 0x00


	//----- nvinfo : EIATTR_KPARAM_INFO
	.align		4
.L_11:
        /*0028*/ 	.byte	0x04, 0x17
        /*002a*/ 	.short	(.L_13 - .L_12)
.L_12:
        /*002c*/ 	.word	0x00000000
        /*0030*/ 	.short	0x0000
        /*0032*/ 	.short	0x0000
        /*0034*/ 	.byte	0x00, 0xf0, 0x11, 0x00


	//----- nvinfo : EIATTR_SPARSE_MMA_MASK
	.align		4
.L_13:
        /*0038*/ 	.byte	0x03, 0x50
        /*003a*/ 	.short	0x0000


	//----- nvinfo : EIATTR_MAXREG_COUNT
	.align		4
        /*003c*/ 	.byte	0x03, 0x1b
        /*003e*/ 	.short	0x00ff


	//----- nvinfo : EIATTR_MERCURY_ISA_VERSION
	.align		4
        /*0040*/ 	.byte	0x03, 0x5f
        /*0042*/ 	.short	0x0101


	//----- nvinfo : EIATTR_VRC_CTA_INIT_COUNT
	.align		4
        /*0044*/ 	.byte	0x02, 0x4a
	.zero		1
	.zero		1


	//----- nvinfo : EIATTR_EXIT_INSTR_OFFSETS
	.align		4
        /*0048*/ 	.byte	0x04, 0x1c
        /*004a*/ 	.short	(.L_15 - .L_14)


	//   ....[0]....
.L_14:
        /*004c*/ 	.word	0x00000090


	//   ....[1]....
        /*0050*/ 	.word	0x00000380


	//   ....[2]....
        /*0054*/ 	.word	0x00000560


	//----- nvinfo : EIATTR_CRS_STACK_SIZE
	.align		4
.L_15:
        /*0058*/ 	.byte	0x04, 0x1e
        /*005a*/ 	.short	(.L_17 - .L_16)
.L_16:
        /*005c*/ 	.word	0x00000000


	//----- nvinfo : EIATTR_CBANK_PARAM_SIZE
	.align		4
.L_17:
        /*0060*/ 	.byte	0x03, 0x19
        /*0062*/ 	.short	0x0018


	//----- nvinfo : EIATTR_PARAM_CBANK
	.align		4
        /*0064*/ 	.byte	0x04, 0x0a
        /*0066*/ 	.short	(.L_19 - .L_18)
	.align		4
.L_18:
        /*0068*/ 	.word	index@(.nv.constant0._Z3addIfEviPT_S1_)
        /*006c*/ 	.short	0x0380
        /*006e*/ 	.short	0x0018


	//----- nvinfo : EIATTR_SW_WAR
	.align		4
.L_19:
        /*0070*/ 	.byte	0x04, 0x36
        /*0072*/ 	.short	(.L_21 - .L_20)
.L_20:
        /*0074*/ 	.word	0x00000008
.L_21:


//--------------------- .nv.callgraph             --------------------------
	.section	.nv.callgraph,"",@"SHT_CUDA_CALLGRAPH"
	.align	4
	.sectionentsize	8
	.align		4
        /*0000*/ 	.word	0x00000000
	.align		4
        /*0004*/ 	.word	0xffffffff
	.align		4
        /*0008*/ 	.word	0x00000000
	.align		4
        /*000c*/ 	.word	0xfffffffe
	.align		4
        /*0010*/ 	.word	0x00000000
	.align		4
        /*0014*/ 	.word	0xfffffffd
	.align		4
        /*0018*/ 	.word	0x00000000
	.align		4
        /*001c*/ 	.word	0xfffffffc


//--------------------- .text._Z3addIfEviPT_S1_   --------------------------
	.section	.text._Z3addIfEviPT_S1_,"ax",@progbits
	.align	128
        .global         _Z3addIfEviPT_S1_
        .type           _Z3addIfEviPT_S1_,@function
        .size           _Z3addIfEviPT_S1_,(.L_x_5 - _Z3addIfEviPT_S1_)
        .other          _Z3addIfEviPT_S1_,@"STO_CUDA_ENTRY STV_DEFAULT"
_Z3addIfEviPT_S1_:
.text._Z3addIfEviPT_S1_:
[----:B------:R-:W-:Y:S01]  /*0000*/  LDC R1, c[0x0][0x37c] ;  /* 0x0000df00ff017b82 */ /* 0x000fe20000000800 */
[----:B------:R-:W0:Y:S07]  /*0010*/  S2R R3, SR_TID.X ;  /* 0x0000000000037919 */ /* 0x000e2e0000002100 */
[----:B------:R-:W0:Y:S01]  /*0020*/  S2UR UR4, SR_CTAID.X ;  /* 0x00000000000479c3 */ /* 0x000e220000002500 */
[----:B------:R-:W1:Y:S07]  /*0030*/  LDCU UR6, c[0x0][0x380] ;  /* 0x00007000ff0677ac */ /* 0x000e6e0008000800 */
[----:B------:R-:W0:Y:S01]  /*0040*/  LDC R0, c[0x0][0x360] ;  /* 0x0000d800ff007b82 */ /* 0x000e220000000800 */
[----:B------:R-:W2:Y:S01]  /*0050*/  LDCU UR5, c[0x0][0x370] ;  /* 0x00006e00ff0577ac */ /* 0x000ea20008000800 */
[----:B0-----:R-:W-:-:S02]  /*0060*/  IMAD R3, R0, UR4, R3 ;  /* 0x0000000400037c24 */ /* 0x001fc4000f8e0203 */
[----:B--2---:R-:W-:-:S03]  /*0070*/  IMAD R0, R0, UR5, RZ ;  /* 0x0000000500007c24 */ /* 0x004fc6000f8e02ff */
[----:B-1----:R-:W-:-:S13]  /*0080*/  ISETP.GE.AND P0, PT, R3, UR6, PT ;  /* 0x0000000603007c0c */ /* 0x002fda000bf06270 */
[----:B------:R-:W-:Y:S05]  /*0090*/  @P0 EXIT ;  /* 0x000000000000094d */ /* 0x000fea0003800000 */
[----:B------:R-:W0:Y:S01]  /*00a0*/  I2F.U32.RP R8, R0 ;  /* 0x0000000000087306 */ /* 0x000e220000209000 */
[C---:B------:R-:W-:Y:S01]  /*00b0*/  IMAD.IADD R2, R0.reuse, 0x1, R3 ;  /* 0x0000000100027824 */ /* 0x040fe200078e0203 */
[----:B------:R-:W-:Y:S01]  /*00c0*/  IADD3 R9, PT, PT, RZ, -R0, RZ ;  /* 0x80000000ff097210 */ /* 0x000fe20007ffe0ff */
[----:B------:R-:W1:Y:S01]  /*00d0*/  LDCU.64 UR4, c[0x0][0x358] ;  /* 0x00006b00ff0477ac */ /* 0x000e620008000a00 */
[----:B------:R-:W-:Y:S01]  /*00e0*/  ISETP.NE.U32.AND P2, PT, R0, RZ, PT ;  /* 0x000000ff0000720c */ /* 0x000fe20003f45070 */
[----:B------:R-:W-:Y:S01]  /*00f0*/  BSSY.RECONVERGENT B0, `(.L_x_0) ;  /* 0x0000028000007945 */ /* 0x000fe20003800200 */
[C---:B------:R-:W-:Y:S02]  /*0100*/  ISETP.GE.AND P0, PT, R2.reuse, UR6, PT ;  /* 0x0000000602007c0c */ /* 0x040fe4000bf06270 */
[----:B------:R-:W-:Y:S02]  /*0110*/  VIMNMX R7, PT, PT, R2, UR6, !PT ;  /* 0x0000000602077c48 */ /* 0x000fe4000ffe0100 */
[----:B------:R-:W-:-:S04]  /*0120*/  SEL R6, RZ, 0x1, P0 ;  /* 0x00000001ff067807 */ /* 0x000fc80000000000 */
[----:B------:R-:W-:Y:S01]  /*0130*/  IADD3 R7, PT, PT, R7, -R2, -R6 ;  /* 0x8000000207077210 */ /* 0x000fe20007ffe806 */
[----:B0-----:R-:W0:Y:S02]  /*0140*/  MUFU.RCP R8, R8 ;  /* 0x0000000800087308 */ /* 0x001e240000001000 */
[----:B0-----:R-:W-:-:S06]  /*0150*/  IADD3 R4, PT, PT, R8, 0xffffffe, RZ ;  /* 0x0ffffffe08047810 */ /* 0x001fcc0007ffe0ff */
[----:B------:R0:W2:Y:S02]  /*0160*/  F2I.FTZ.U32.TRUNC.NTZ R5, R4 ;  /* 0x0000000400057305 */ /* 0x0000a4000021f000 */
[----:B0-----:R-:W-:Y:S02]  /*0170*/  HFMA2 R4, -RZ, RZ, 0, 0 ;  /* 0x00000000ff047431 */ /* 0x001fe400000001ff */
[----:B--2---:R-:W-:-:S04]  /*0180*/  IMAD R9, R9, R5, RZ ;  /* 0x0000000509097224 */ /* 0x004fc800078e02ff */
[----:B------:R-:W-:-:S06]  /*0190*/  IMAD.HI.U32 R8, R5, R9, R4 ;  /* 0x0000000905087227 */ /* 0x000fcc00078e0004 */
[----:B------:R-:W-:-:S05]  /*01a0*/  IMAD.HI.U32 R5, R8, R7, RZ ;  /* 0x0000000708057227 */ /* 0x000fca00078e00ff */
[----:B------:R-:W-:-:S05]  /*01b0*/  IADD3 R2, PT, PT, -R5, RZ, RZ ;  /* 0x000000ff05027210 */ /* 0x000fca0007ffe1ff */
[----:B------:R-:W-:-:S05]  /*01c0*/  IMAD R7, R0, R2, R7 ;  /* 0x0000000200077224 */ /* 0x000fca00078e0207 */
[----:B------:R-:W-:-:S13]  /*01d0*/  ISETP.GE.U32.AND P0, PT, R7, R0, PT ;  /* 0x000000000700720c */ /* 0x000fda0003f06070 */
[----:B------:R-:W-:Y:S01]  /*01e0*/  @P0 IMAD.IADD R7, R7, 0x1, -R0 ;  /* 0x0000000107070824 */ /* 0x000fe200078e0a00 */
[----:B------:R-:W-:-:S04]  /*01f0*/  @P0 IADD3 R5, PT, PT, R5, 0x1, RZ ;  /* 0x0000000105050810 */ /* 0x000fc80007ffe0ff */
[----:B------:R-:W-:-:S13]  /*0200*/  ISETP.GE.U32.AND P1, PT, R7, R0, PT ;  /* 0x000000000700720c */ /* 0x000fda0003f26070 */
[----:B------:R-:W-:Y:S02]  /*0210*/  @P1 IADD3 R5, PT, PT, R5, 0x1, RZ ;  /* 0x0000000105051810 */ /* 0x000fe40007ffe0ff */
[----:B------:R-:W-:-:S05]  /*0220*/  @!P2 LOP3.LUT R5, RZ, R0, RZ, 0x33, !PT ;  /* 0x00000000ff05a212 */ /* 0x000fca00078e33ff */
[----:B------:R-:W-:-:S05]  /*0230*/  IMAD.IADD R2, R6, 0x1, R5 ;  /* 0x0000000106027824 */ /* 0x000fca00078e0205 */
[C---:B------:R-:W-:Y:S02]  /*0240*/  LOP3.LUT R4, R2.reuse, 0x3, RZ, 0xc0, !PT ;  /* 0x0000000302047812 */ /* 0x040fe400078ec0ff */
[----:B------:R-:W-:Y:S02]  /*0250*/  ISETP.GE.U32.AND P1, PT, R2, 0x3, PT ;  /* 0x000000030200780c */ /* 0x000fe40003f26070 */
[----:B------:R-:W-:-:S13]  /*0260*/  ISETP.NE.AND P0, PT, R4, 0x3, PT ;  /* 0x000000030400780c */ /* 0x000fda0003f05270 */
[----:B-1----:R-:W-:Y:S05]  /*0270*/  @!P0 BRA `(.L_x_1) ;  /* 0x00000000003c8947 */ /* 0x002fea0003800000 */
[----:B------:R-:W0:Y:S01]  /*0280*/  LDC.64 R8, c[0x0][0x390] ;  /* 0x0000e400ff087b82 */ /* 0x000e220000000a00 */
[----:B------:R-:W-:-:S04]  /*0290*/  IADD3 R2, PT, PT, R2, 0x1, RZ ;  /* 0x0000000102027810 */ /* 0x000fc80007ffe0ff */
[----:B------:R-:W-:-:S03]  /*02a0*/  LOP3.LUT R2, R2, 0x3, RZ, 0xc0, !PT ;  /* 0x0000000302027812 */ /* 0x000fc600078ec0ff */
[----:B------:R-:W1:Y:S01]  /*02b0*/  LDC.64 R10, c[0x0][0x388] ;  /* 0x0000e200ff0a7b82 */ /* 0x000e620000000a00 */
[----:B------:R-:W-:-:S07]  /*02c0*/  IADD3 R2, PT, PT, -R2, RZ, RZ ;  /* 0x000000ff02027210 */ /* 0x000fce0007ffe1ff */
.L_x_2:
[----:B-1----:R-:W-:-:S04]  /*02d0*/  IMAD.WIDE R6, R3, 0x4, R10 ;  /* 0x0000000403067825 */ /* 0x002fc800078e020a */
[----:B0-2---:R-:W-:Y:S02]  /*02e0*/  IMAD.WIDE R4, R3, 0x4, R8 ;  /* 0x0000000403047825 */ /* 0x005fe400078e0208 */
[----:B------:R-:W2:Y:S04]  /*02f0*/  LDG.E R6, desc[UR4][R6.64] ;  /* 0x0000000406067981 */ /* 0x000ea8000c1e1900 */
[----:B------:R-:W2:Y:S01]  /*0300*/  LDG.E R13, desc[UR4][R4.64] ;  /* 0x00000004040d7981 */ /* 0x000ea2000c1e1900 */
[----:B------:R-:W-:Y:S01]  /*0310*/  VIADD R2, R2, 0x1 ;  /* 0x0000000102027836 */ /* 0x000fe20000000000 */
[----:B------:R-:W-:-:S04]  /*0320*/  IADD3 R3, PT, PT, R0, R3, RZ ;  /* 0x0000000300037210 */ /* 0x000fc80007ffe0ff */
[----:B------:R-:W-:Y:S01]  /*0330*/  ISETP.NE.AND P0, PT, R2, RZ, PT ;  /* 0x000000ff0200720c */ /* 0x000fe20003f05270 */
[----:B--2---:R-:W-:-:S05]  /*0340*/  FADD R13, R6, R13 ;  /* 0x0000000d060d7221 */ /* 0x004fca0000000000 */
[----:B------:R2:W-:Y:S07]  /*0350*/  STG.E desc[UR4][R4.64], R13 ;  /* 0x0000000d04007986 */ /* 0x0005ee000c101904 */
[----:B------:R-:W-:Y:S05]  /*0360*/  @P0 BRA `(.L_x_2) ;  /* 0xfffffffc00d80947 */ /* 0x000fea000383ffff */
.L_x_1:
[----:B------:R-:W-:Y:S05]  /*0370*/  BSYNC.RECONVERGENT B0 ;  /* 0x0000000000007941 */ /* 0x000fea0003800200 */
.L_x_0:
[----:B------:R-:W-:Y:S05]  /*0380*/  @!P1 EXIT ;  /* 0x000000000000994d */ /* 0x000fea0003800000 */
.L_x_3:
[----:B-12---:R-:W0:Y:S08]  /*0390*/  LDC.64 R4, c[0x0][0x388] ;  /* 0x0000e200ff047b82 */ /* 0x006e300000000a00 */
[----:B------:R-:W1:Y:S01]  /*03a0*/  LDC.64 R6, c[0x0][0x390] ;  /* 0x0000e400ff067b82 */ /* 0x000e620000000a00 */
[----:B0-----:R-:W-:-:S05]  /*03b0*/  IMAD.WIDE R12, R3, 0x4, R4 ;  /* 0x00000004030c7825 */ /* 0x001fca00078e0204 */
[----:B------:R-:W2:Y:S01]  /*03c0*/  LDG.E R2, desc[UR4][R12.64] ;  /* 0x000000040c027981 */ /* 0x000ea2000c1e1900 */
[----:B-1----:R-:W-:-:S05]  /*03d0*/  IMAD.WIDE R14, R3, 0x4, R6 ;  /* 0x00000004030e7825 */ /* 0x002fca00078e0206 */
[----:B------:R-:W2:Y:S01]  /*03e0*/  LDG.E R5, desc[UR4][R14.64] ;  /* 0x000000040e057981 */ /* 0x000ea2000c1e1900 */
[----:B------:R-:W-:-:S04]  /*03f0*/  IMAD.WIDE R6, R0, 0x4, R14 ;  /* 0x0000000400067825 */ /* 0x000fc800078e020e */
[----:B--2---:R-:W-:Y:S01]  /*0400*/  FADD R17, R2, R5 ;  /* 0x0000000502117221 */ /* 0x004fe20000000000 */
[----:B------:R-:W-:-:S04]  /*0410*/  IMAD.WIDE R4, R0, 0x4, R12 ;  /* 0x0000000400047825 */ /* 0x000fc800078e020c */
[----:B------:R0:W-:Y:S04]  /*0420*/  STG.E desc[UR4][R14.64], R17 ;  /* 0x000000110e007986 */ /* 0x0001e8000c101904 */
[----:B------:R-:W2:Y:S04]  /*0430*/  LDG.E R2, desc[UR4][R4.64] ;  /* 0x0000000404027981 */ /* 0x000ea8000c1e1900 */
[----:B------:R-:W2:Y:S01]  /*0440*/  LDG.E R9, desc[UR4][R6.64] ;  /* 0x0000000406097981 */ /* 0x000ea2000c1e1900 */
[----:B------:R-:W-:-:S04]  /*0450*/  IMAD.WIDE R10, R0, 0x4, R6 ;  /* 0x00000004000a7825 */ /* 0x000fc800078e0206 */
[----:B--2---:R-:W-:Y:S01]  /*0460*/  FADD R19, R2, R9 ;  /* 0x0000000902137221 */ /* 0x004fe20000000000 */
[----:B------:R-:W-:-:S04]  /*0470*/  IMAD.WIDE R8, R0, 0x4, R4 ;  /* 0x0000000400087825 */ /* 0x000fc800078e0204 */
[----:B------:R1:W-:Y:S04]  /*0480*/  STG.E desc[UR4][R6.64], R19 ;  /* 0x0000001306007986 */ /* 0x0003e8000c101904 */
[----:B------:R-:W2:Y:S04]  /*0490*/  LDG.E R2, desc[UR4][R8.64] ;  /* 0x0000000408027981 */ /* 0x000ea8000c1e1900 */
[----:B------:R-:W2:Y:S01]  /*04a0*/  LDG.E R13, desc[UR4][R10.64] ;  /* 0x000000040a0d7981 */ /* 0x000ea2000c1e1900 */
[----:B0-----:R-:W-:-:S04]  /*04b0*/  IMAD.WIDE R14, R0, 0x4, R10 ;  /* 0x00000004000e7825 */ /* 0x001fc800078e020a */
[----:B--2---:R-:W-:Y:S01]  /*04c0*/  FADD R21, R2, R13 ;  /* 0x0000000d02157221 */ /* 0x004fe20000000000 */
[----:B------:R-:W-:-:S04]  /*04d0*/  IMAD.WIDE R12, R0, 0x4, R8 ;  /* 0x00000004000c7825 */ /* 0x000fc800078e0208 */
[----:B------:R1:W-:Y:S04]  /*04e0*/  STG.E desc[UR4][R10.64], R21 ;  /* 0x000000150a007986 */ /* 0x0003e8000c101904 */
[----:B------:R-:W2:Y:S04]  /*04f0*/  LDG.E R12, desc[UR4][R12.64] ;  /* 0x000000040c0c7981 */ /* 0x000ea8000c1e1900 */
[----:B------:R-:W2:Y:S01]  /*0500*/  LDG.E R5, desc[UR4][R14.64] ;  /* 0x000000040e057981 */ /* 0x000ea2000c1e1900 */
[----:B------:R-:W-:-:S04]  /*0510*/  LEA R3, R0, R3, 0x2 ;  /* 0x0000000300037211 */ /* 0x000fc800078e10ff */
[----:B------:R-:W-:Y:S01]  /*0520*/  ISETP.GE.AND P0, PT, R3, UR6, PT ;  /* 0x0000000603007c0c */ /* 0x000fe2000bf06270 */
[----:B--2---:R-:W-:-:S05]  /*0530*/  FADD R5, R12, R5 ;  /* 0x000000050c057221 */ /* 0x004fca0000000000 */
[----:B------:R1:W-:Y:S07]  /*0540*/  STG.E desc[UR4][R14.64], R5 ;  /* 0x000000050e007986 */ /* 0x0003ee000c101904 */
[----:B------:R-:W-:Y:S05]  /*0550*/  @!P0 BRA `(.L_x_3) ;  /* 0xfffffffc008c8947 */ /* 0x000fea000383ffff */
[----:B------:R-:W-:Y:S05]  /*0560*/  EXIT ;  /* 0x000000000000794d */ /* 0x000fea0003800000 */
.L_x_4:
[----:B------:R-:W-:-:S00]  /*0570*/  BRA `(.L_x_4) ;  /* 0xfffffffc00fc7947 */ /* 0x000fc0000383ffff */
[----:B------:R-:W-:-:S00]  /*0580*/  NOP ;  /* 0x0000000000007918 */ /* 0x000fc00000000000 */
[----:B------:R-:W-:-:S00]  /*0590*/  NOP ;  /* 0x0000000000007918 */ /* 0x000fc00000000000 */
[----:B------:R-:W-:-:S00]  /*05a0*/  NOP ;  /* 0x0000000000007918 */ /* 0x000fc00000000000 */
[----:B------:R-:W-:-:S00]  /*05b0*/  NOP ;  /* 0x0000000000007918 */ /* 0x000fc00000000000 */
[----:B------:R-:W-:-:S00]  /*05c0*/  NOP ;  /* 0x0000000000007918 */ /* 0x000fc00000000000 */
[----:B------:R-:W-:-:S00]  /*05d0*/  NOP ;  /* 0x0000000000007918 */ /* 0x000fc00000000000 */
[----:B------:R-:W-:-:S00]  /*05e0*/  NOP ;  /* 0x0000000000007918 */ /* 0x000fc00000000000 */
[----:B------:R-:W-:-:S00]  /*05f0*/  NOP ;  /* 0x0000000000007918 */ /* 0x000fc00000000000 */
.L_x_5:


//--------------------- .nv.shared.reserved.0     --------------------------
	.section	.nv.shared.reserved.0,"aw",@nobits
	.weak		__nv_reservedSMEM_offset_0_alias
	.size		__nv_reservedSMEM_offset_0_alias, 0, 64
	.other		__nv_reservedSMEM_offset_0_alias,@"STO_CUDA_RESERVED_SHARED STV_DEFAULT"
__nv_reservedSMEM_offset_0_alias:
	.zero		0
	.zero		64


//--------------------- .nv.constant0._Z3addIfEviPT_S1_ --------------------------
	.section	.nv.constant0._Z3addIfEviPT_S1_,"a",@progbits
	.sectionflags	@""
	.align	4
.nv.constant0._Z3addIfEviPT_S1_:
	.zero		920


//--------------------- SYMBOLS --------------------------

	.type		.nv.reservedSmem.offset0,@object
	.size		.nv.reservedSmem.offset0,0x4
